//
// Generated by NVIDIA NVVM Compiler
//
// Compiler Build ID: CL-36424714
// Cuda compilation tools, release 13.0, V13.0.88
// Based on NVVM 20.0.0
//

.version 9.0
.target sm_100
.address_size 64

	// .globl	_Z13stencil_naivePfPKfi
// _ZZ13stencil_tiledPfPKfiE4tile has been demoted

.visible .entry _Z13stencil_naivePfPKfi(
	.param .u64 .ptr .align 1 _Z13stencil_naivePfPKfi_param_0,
	.param .u64 .ptr .align 1 _Z13stencil_naivePfPKfi_param_1,
	.param .u32 _Z13stencil_naivePfPKfi_param_2
)
{
	.reg .pred 	%p<2>;
	.reg .b32 	%r<26>;
	.reg .b32 	%f<16>;
	.reg .b64 	%rd<21>;

	ld.param.u64 	%rd1, [_Z13stencil_naivePfPKfi_param_0];
	ld.param.u64 	%rd2, [_Z13stencil_naivePfPKfi_param_1];
	ld.param.u32 	%r2, [_Z13stencil_naivePfPKfi_param_2];
	mov.u32 	%r3, %tid.x;
	mov.u32 	%r4, %ctaid.x;
	mov.u32 	%r5, %ntid.x;
	mad.lo.s32 	%r1, %r4, %r5, %r3;
	setp.ge.s32 	%p1, %r1, %r2;
	@%p1 bra 	$L__BB0_2;
	cvta.to.global.u64 	%rd3, %rd1;
	cvta.to.global.u64 	%rd4, %rd2;
	add.s32 	%r6, %r2, -1;
	add.s32 	%r7, %r1, -3;
	min.s32 	%r8, %r6, %r7;
	max.s32 	%r9, %r8, 0;
	mul.wide.u32 	%rd5, %r9, 4;
	add.s64 	%rd6, %rd4, %rd5;
	ld.global.f32 	%f1, [%rd6];
	add.f32 	%f2, %f1, 0f00000000;
	add.s32 	%r10, %r1, -2;
	min.s32 	%r11, %r6, %r10;
	max.s32 	%r12, %r11, 0;
	mul.wide.u32 	%rd7, %r12, 4;
	add.s64 	%rd8, %rd4, %rd7;
	ld.global.f32 	%f3, [%rd8];
	add.f32 	%f4, %f2, %f3;
	max.s32 	%r13, %r1, 1;
	add.s32 	%r14, %r13, -1;
	mul.wide.u32 	%rd9, %r14, 4;
	add.s64 	%rd10, %rd4, %rd9;
	ld.global.f32 	%f5, [%rd10];
	add.f32 	%f6, %f4, %f5;
	min.s32 	%r15, %r6, %r1;
	max.s32 	%r16, %r15, 0;
	mul.wide.u32 	%rd11, %r16, 4;
	add.s64 	%rd12, %rd4, %rd11;
	ld.global.f32 	%f7, [%rd12];
	add.f32 	%f8, %f6, %f7;
	add.s32 	%r17, %r1, 1;
	min.s32 	%r18, %r6, %r17;
	max.s32 	%r19, %r18, 0;
	mul.wide.u32 	%rd13, %r19, 4;
	add.s64 	%rd14, %rd4, %rd13;
	ld.global.f32 	%f9, [%rd14];
	add.f32 	%f10, %f8, %f9;
	add.s32 	%r20, %r1, 2;
	min.s32 	%r21, %r6, %r20;
	max.s32 	%r22, %r21, 0;
	mul.wide.u32 	%rd15, %r22, 4;
	add.s64 	%rd16, %rd4, %rd15;
	ld.global.f32 	%f11, [%rd16];
	add.f32 	%f12, %f10, %f11;
	add.s32 	%r23, %r1, 3;
	min.s32 	%r24, %r6, %r23;
	max.s32 	%r25, %r24, 0;
	mul.wide.u32 	%rd17, %r25, 4;
	add.s64 	%rd18, %rd4, %rd17;
	ld.global.f32 	%f13, [%rd18];
	add.f32 	%f14, %f12, %f13;
	div.rn.f32 	%f15, %f14, 0f40E00000;
	mul.wide.s32 	%rd19, %r1, 4;
	add.s64 	%rd20, %rd3, %rd19;
	st.global.f32 	[%rd20], %f15;
$L__BB0_2:
	ret;

}
	// .globl	_Z13stencil_tiledPfPKfi
.visible .entry _Z13stencil_tiledPfPKfi(
	.param .u64 .ptr .align 1 _Z13stencil_tiledPfPKfi_param_0,
	.param .u64 .ptr .align 1 _Z13stencil_tiledPfPKfi_param_1,
	.param .u32 _Z13stencil_tiledPfPKfi_param_2
)
{
	.reg .pred 	%p<7>;
	.reg .b32 	%r<13>;
	.reg .b32 	%f<23>;
	.reg .b64 	%rd<13>;
	// demoted variable
	.shared .align 4 .b8 _ZZ13stencil_tiledPfPKfiE4tile[1048];
	ld.param.u64 	%rd2, [_Z13stencil_tiledPfPKfi_param_0];
	ld.param.u64 	%rd3, [_Z13stencil_tiledPfPKfi_param_1];
	ld.param.u32 	%r4, [_Z13stencil_tiledPfPKfi_param_2];
	cvta.to.global.u64 	%rd1, %rd3;
	mov.u32 	%r1, %tid.x;
	mov.u32 	%r5, %ctaid.x;
	mov.u32 	%r6, %ntid.x;
	mad.lo.s32 	%r2, %r5, %r6, %r1;
	setp.ge.s32 	%p1, %r2, %r4;
	shl.b32 	%r7, %r1, 2;
	mov.u32 	%r8, _ZZ13stencil_tiledPfPKfiE4tile;
	add.s32 	%r3, %r8, %r7;
	@%p1 bra 	$L__BB1_2;
	mul.wide.s32 	%rd4, %r2, 4;
	add.s64 	%rd5, %rd1, %rd4;
	ld.global.f32 	%f4, [%rd5];
	st.shared.f32 	[%r3+12], %f4;
$L__BB1_2:
	setp.gt.u32 	%p2, %r1, 2;
	@%p2 bra 	$L__BB1_6;
	setp.lt.s32 	%p5, %r2, 3;
	@%p5 bra 	$L__BB1_5;
	add.s32 	%r12, %r2, -3;
	mul.wide.u32 	%rd8, %r12, 4;
	add.s64 	%rd9, %rd1, %rd8;
	ld.global.f32 	%f1, [%rd9];
	st.shared.f32 	[%r3], %f1;
	bra.uni 	$L__BB1_8;
$L__BB1_5:
	ld.global.f32 	%f2, [%rd1];
	st.shared.f32 	[%r3], %f2;
	bra.uni 	$L__BB1_8;
$L__BB1_6:
	setp.lt.u32 	%p3, %r1, 253;
	@%p3 bra 	$L__BB1_8;
	add.s32 	%r9, %r2, 3;
	setp.lt.s32 	%p4, %r9, %r4;
	add.s32 	%r10, %r4, -1;
	selp.b32 	%r11, %r9, %r10, %p4;
	mul.wide.s32 	%rd6, %r11, 4;
	add.s64 	%rd7, %rd1, %rd6;
	ld.global.f32 	%f5, [%rd7];
	st.shared.f32 	[%r3+24], %f5;
$L__BB1_8:
	setp.ge.s32 	%p6, %r2, %r4;
	bar.sync 	0;
	@%p6 bra 	$L__BB1_10;
	ld.shared.f32 	%f6, [%r3];
	add.f32 	%f7, %f6, 0f00000000;
	ld.shared.f32 	%f8, [%r3+4];
	add.f32 	%f9, %f7, %f8;
	ld.shared.f32 	%f10, [%r3+8];
	add.f32 	%f11, %f9, %f10;
	ld.shared.f32 	%f12, [%r3+12];
	add.f32 	%f13, %f11, %f12;
	ld.shared.f32 	%f14, [%r3+16];
	add.f32 	%f15, %f13, %f14;
	ld.shared.f32 	%f16, [%r3+20];
	add.f32 	%f17, %f15, %f16;
	ld.shared.f32 	%f18, [%r3+24];
	add.f32 	%f19, %f17, %f18;
	div.rn.f32 	%f20, %f19, 0f40E00000;
	cvta.to.global.u64 	%rd10, %rd2;
	mul.wide.s32 	%rd11, %r2, 4;
	add.s64 	%rd12, %rd10, %rd11;
	st.global.f32 	[%rd12], %f20;
$L__BB1_10:
	ret;

}


// ===== COMPILED SASS (sm_100) =====

	.target	sm_100

	.elftype	@"ET_EXEC"


//--------------------- .note.nv.tkinfo           --------------------------
	.section	.note.nv.tkinfo,"",@"SHT_NOTE"
	.sectionflags	@"SHF_NOTE_NV_TKINFO"
	.tkinfo
        /*0018*/ 	.word	0x00000002
        /*0030*/ 	.string	""
        /*0030*/ 	.string	"ptxas"
        /*0030*/ 	.string	"Cuda compilation tools, release 13.0, V13.0.88"
        /*0030*/ 	.string	"Build cuda_13.0.r13.0/compiler.36424714_0"
        /*0030*/ 	.string	"-arch sm_100 -m 64 "



//--------------------- .note.nv.cuinfo           --------------------------
	.section	.note.nv.cuinfo,"",@"SHT_NOTE"
	.sectionflags	@"SHF_NOTE_NV_CUINFO"
        /*0018*/ 	.short	0x0002
        /*001a*/ 	.short	0x0064
        /*001c*/ 	.short	0x0082
	.zero		2


//--------------------- .nv.info                  --------------------------
	.section	.nv.info,"",@"SHT_CUDA_INFO"
	.align	4


	//----- nvinfo : EIATTR_REGCOUNT
	.align		4
        /*0000*/ 	.byte	0x04, 0x2f
        /*0002*/ 	.short	(.L_1 - .L_0)
	.align		4
.L_0:
        /*0004*/ 	.word	index@(_Z13stencil_naivePfPKfi)
        /*0008*/ 	.word	0x00000014


	//----- nvinfo : EIATTR_FRAME_SIZE
	.align		4
.L_1:
        /*000c*/ 	.byte	0x04, 0x11
        /*000e*/ 	.short	(.L_3 - .L_2)
	.align		4
.L_2:
        /*0010*/ 	.word	index@($__internal_1_$__cuda_sm3x_div_rn_noftz_f32_slowpath)
        /*0014*/ 	.word	0x00000000


	//----- nvinfo : EIATTR_FRAME_SIZE
	.align		4
.L_3:
        /*0018*/ 	.byte	0x04, 0x11
        /*001a*/ 	.short	(.L_5 - .L_4)
	.align		4
.L_4:
        /*001c*/ 	.word	index@(_Z13stencil_naivePfPKfi)
        /*0020*/ 	.word	0x00000000


	//----- nvinfo : EIATTR_REGCOUNT
	.align		4
.L_5:
        /*0024*/ 	.byte	0x04, 0x2f
        /*0026*/ 	.short	(.L_7 - .L_6)
	.align		4
.L_6:
        /*0028*/ 	.word	index@(_Z13stencil_tiledPfPKfi)
        /*002c*/ 	.word	0x00000012


	//----- nvinfo : EIATTR_FRAME_SIZE
	.align		4
.L_7:
        /*0030*/ 	.byte	0x04, 0x11
        /*0032*/ 	.short	(.L_9 - .L_8)
	.align		4
.L_8:
        /*0034*/ 	.word	index@($__internal_0_$__cuda_sm3x_div_rn_noftz_f32_slowpath)
        /*0038*/ 	.word	0x00000000


	//----- nvinfo : EIATTR_FRAME_SIZE
	.align		4
.L_9:
        /*003c*/ 	.byte	0x04, 0x11
        /*003e*/ 	.short	(.L_11 - .L_10)
	.align		4
.L_10:
        /*0040*/ 	.word	index@(_Z13stencil_tiledPfPKfi)
        /*0044*/ 	.word	0x00000000


	//----- nvinfo : EIATTR_MIN_STACK_SIZE
	.align		4
.L_11:
        /*0048*/ 	.byte	0x04, 0x12
        /*004a*/ 	.short	(.L_13 - .L_12)
	.align		4
.L_12:
        /*004c*/ 	.word	index@(_Z13stencil_tiledPfPKfi)
        /*0050*/ 	.word	0x00000000


	//----- nvinfo : EIATTR_MIN_STACK_SIZE
	.align		4
.L_13:
        /*0054*/ 	.byte	0x04, 0x12
        /*0056*/ 	.short	(.L_15 - .L_14)
	.align		4
.L_14:
        /*0058*/ 	.word	index@(_Z13stencil_naivePfPKfi)
        /*005c*/ 	.word	0x00000000
.L_15:


//--------------------- .nv.compat                --------------------------
	.section	.nv.compat,"",@"SHT_CUDA_COMPAT_INFO"
	.align	4
        /*0000*/ 	.byte	0x02, 0x09, 0x00, 0x00, 0x02, 0x02, 0x01, 0x00, 0x02, 0x05, 0x05, 0x00, 0x03, 0x07, 0x01, 0x01
        /*0010*/ 	.byte	0x02, 0x03, 0x00, 0x00, 0x02, 0x06, 0x01, 0x00, 0x04, 0x0b, 0x08, 0x00, 0x01, 0x00, 0x00, 0x00
        /*0020*/ 	.byte	0x00, 0x00, 0x00, 0x00


//--------------------- .nv.info._Z13stencil_tiledPfPKfi --------------------------
	.section	.nv.info._Z13stencil_tiledPfPKfi,"",@"SHT_CUDA_INFO"
	.sectionflags	@""
	.align	4


	//----- nvinfo : EIATTR_CUDA_API_VERSION
	.align		4
        /*0000*/ 	.byte	0x04, 0x37
        /*0002*/ 	.short	(.L_17 - .L_16)
.L_16:
        /*0004*/ 	.word	0x00000082


	//----- nvinfo : EIATTR_KPARAM_INFO
	.align		4
.L_17:
        /*0008*/ 	.byte	0x04, 0x17
        /*000a*/ 	.short	(.L_19 - .L_18)
.L_18:
        /*000c*/ 	.word	0x00000000
        /*0010*/ 	.short	0x0002
        /*0012*/ 	.short	0x0010
        /*0014*/ 	.byte	0x00, 0xf0, 0x11, 0x00


	//----- nvinfo : EIATTR_KPARAM_INFO
	.align		4
.L_19:
        /*0018*/ 	.byte	0x04, 0x17
        /*001a*/ 	.short	(.L_21 - .L_20)
.L_20:
        /*001c*/ 	.word	0x00000000
        /*0020*/ 	.short	0x0001
        /*0022*/ 	.short	0x0008
        /*0024*/ 	.byte	0x00, 0xf5, 0x21, 0x00


	//----- nvinfo : EIATTR_KPARAM_INFO
	.align		4
.L_21:
        /*0028*/ 	.byte	0x04, 0x17
        /*002a*/ 	.short	(.L_23 - .L_22)
.L_22:
        /*002c*/ 	.word	0x00000000
        /*0030*/ 	.short	0x0000
        /*0032*/ 	.short	0x0000
        /*0034*/ 	.byte	0x00, 0xf5, 0x21, 0x00


	//----- nvinfo : EIATTR_SPARSE_MMA_MASK
	.align		4
.L_23:
        /*0038*/ 	.byte	0x03, 0x50
        /*003a*/ 	.short	0x0000


	//----- nvinfo : EIATTR_MAXREG_COUNT
	.align		4
        /*003c*/ 	.byte	0x03, 0x1b
        /*003e*/ 	.short	0x00ff


	//----- nvinfo : EIATTR_NUM_BARRIERS
	.align		4
        /*0040*/ 	.byte	0x02, 0x4c
        /*0042*/ 	.byte	0x01
	.zero		1


	//----- nvinfo : EIATTR_MERCURY_ISA_VERSION
	.align		4
        /*0044*/ 	.byte	0x03, 0x5f
        /*0046*/ 	.short	0x0101


	//----- nvinfo : EIATTR_VRC_CTA_INIT_COUNT
	.align		4
        /*0048*/ 	.byte	0x02, 0x4a
	.zero		1
	.zero		1


	//----- nvinfo : EIATTR_EXIT_INSTR_OFFSETS
	.align		4
        /*004c*/ 	.byte	0x04, 0x1c
        /*004e*/ 	.short	(.L_25 - .L_24)


	//   ....[0]....
.L_24:
        /*0050*/ 	.word	0x00000280


	//   ....[1]....
        /*0054*/ 	.word	0x00000470


	//----- nvinfo : EIATTR_CRS_STACK_SIZE
	.align		4
.L_25:
        /*0058*/ 	.byte	0x04, 0x1e
        /*005a*/ 	.short	(.L_27 - .L_26)
.L_26:
        /*005c*/ 	.word	0x00000000


	//----- nvinfo : EIATTR_CBANK_PARAM_SIZE
	.align		4
.L_27:
        /*0060*/ 	.byte	0x03, 0x19
        /*0062*/ 	.short	0x0014


	//----- nvinfo : EIATTR_PARAM_CBANK
	.align		4
        /*0064*/ 	.byte	0x04, 0x0a
        /*0066*/ 	.short	(.L_29 - .L_28)
	.align		4
.L_28:
        /*0068*/ 	.word	index@(.nv.constant0._Z13stencil_tiledPfPKfi)
        /*006c*/ 	.short	0x0380
        /*006e*/ 	.short	0x0014


	//----- nvinfo : EIATTR_SW_WAR
	.align		4
.L_29:
        /*0070*/ 	.byte	0x04, 0x36
        /*0072*/ 	.short	(.L_31 - .L_30)
.L_30:
        /*0074*/ 	.word	0x00000008
.L_31:


//--------------------- .nv.info._Z13stencil_naivePfPKfi --------------------------
	.section	.nv.info._Z13stencil_naivePfPKfi,"",@"SHT_CUDA_INFO"
	.sectionflags	@""
	.align	4


	//----- nvinfo : EIATTR_CUDA_API_VERSION
	.align		4
        /*0000*/ 	.byte	0x04, 0x37
        /*0002*/ 	.short	(.L_33 - .L_32)
.L_32:
        /*0004*/ 	.word	0x00000082


	//----- nvinfo : EIATTR_KPARAM_INFO
	.align		4
.L_33:
        /*0008*/ 	.byte	0x04, 0x17
        /*000a*/ 	.short	(.L_35 - .L_34)
.L_34:
        /*000c*/ 	.word	0x00000000
        /*0010*/ 	.short	0x0002
        /*0012*/ 	.short	0x0010
        /*0014*/ 	.byte	0x00, 0xf0, 0x11, 0x00


	//----- nvinfo : EIATTR_KPARAM_INFO
	.align		4
.L_35:
        /*0018*/ 	.byte	0x04, 0x17
        /*001a*/ 	.short	(.L_37 - .L_36)
.L_36:
        /*001c*/ 	.word	0x00000000
        /*0020*/ 	.short	0x0001
        /*0022*/ 	.short	0x0008
        /*0024*/ 	.byte	0x00, 0xf5, 0x21, 0x00


	//----- nvinfo : EIATTR_KPARAM_INFO
	.align		4
.L_37:
        /*0028*/ 	.byte	0x04, 0x17
        /*002a*/ 	.short	(.L_39 - .L_38)
.L_38:
        /*002c*/ 	.word	0x00000000
        /*0030*/ 	.short	0x0000
        /*0032*/ 	.short	0x0000
        /*0034*/ 	.byte	0x00, 0xf5, 0x21, 0x00


	//----- nvinfo : EIATTR_SPARSE_MMA_MASK
	.align		4
.L_39:
        /*0038*/ 	.byte	0x03, 0x50
        /*003a*/ 	.short	0x0000


	//----- nvinfo : EIATTR_MAXREG_COUNT
	.align		4
        /*003c*/ 	.byte	0x03, 0x1b
        /*003e*/ 	.short	0x00ff


	//----- nvinfo : EIATTR_MERCURY_ISA_VERSION
	.align		4
        /*0040*/ 	.byte	0x03, 0x5f
        /*0042*/ 	.short	0x0101


	//----- nvinfo : EIATTR_VRC_CTA_INIT_COUNT
	.align		4
        /*0044*/ 	.byte	0x02, 0x4a
	.zero		1
	.zero		1


	//----- nvinfo : EIATTR_EXIT_INSTR_OFFSETS
	.align		4
        /*0048*/ 	.byte	0x04, 0x1c
        /*004a*/ 	.short	(.L_41 - .L_40)


	//   ....[0]....
.L_40:
        /*004c*/ 	.word	0x00000070


	//   ....[1]....
        /*0050*/ 	.word	0x00000380


	//----- nvinfo : EIATTR_CRS_STACK_SIZE
	.align		4
.L_41:
        /*0054*/ 	.byte	0x04, 0x1e
        /*0056*/ 	.short	(.L_43 - .L_42)
.L_42:
        /*0058*/ 	.word	0x00000000


	//----- nvinfo : EIATTR_CBANK_PARAM_SIZE
	.align		4
.L_43:
        /*005c*/ 	.byte	0x03, 0x19
        /*005e*/ 	.short	0x0014


	//----- nvinfo : EIATTR_PARAM_CBANK
	.align		4
        /*0060*/ 	.byte	0x04, 0x0a
        /*0062*/ 	.short	(.L_45 - .L_44)
	.align		4
.L_44:
        /*0064*/ 	.word	index@(.nv.constant0._Z13stencil_naivePfPKfi)
        /*0068*/ 	.short	0x0380
        /*006a*/ 	.short	0x0014


	//----- nvinfo : EIATTR_SW_WAR
	.align		4
.L_45:
        /*006c*/ 	.byte	0x04, 0x36
        /*006e*/ 	.short	(.L_47 - .L_46)
.L_46:
        /*0070*/ 	.word	0x00000008
.L_47:


//--------------------- .nv.callgraph             --------------------------
	.section	.nv.callgraph,"",@"SHT_CUDA_CALLGRAPH"
	.align	4
	.sectionentsize	8
	.align		4
        /*0000*/ 	.word	0x00000000
	.align		4
        /*0004*/ 	.word	0xffffffff
	.align		4
        /*0008*/ 	.word	0x00000000
	.align		4
        /*000c*/ 	.word	0xfffffffe
	.align		4
        /*0010*/ 	.word	0x00000000
	.align		4
        /*0014*/ 	.word	0xfffffffd
	.align		4
        /*0018*/ 	.word	0x00000000
	.align		4
        /*001c*/ 	.word	0xfffffffc


//--------------------- .text._Z13stencil_tiledPfPKfi --------------------------
	.section	.text._Z13stencil_tiledPfPKfi,"ax",@progbits
	.align	128
        .global         _Z13stencil_tiledPfPKfi
        .type           _Z13stencil_tiledPfPKfi,@function
        .size           _Z13stencil_tiledPfPKfi,(.L_x_33 - _Z13stencil_tiledPfPKfi)
        .other          _Z13stencil_tiledPfPKfi,@"STO_CUDA_ENTRY STV_DEFAULT"
_Z13stencil_tiledPfPKfi:
.text._Z13stencil_tiledPfPKfi:
[----:B------:R-:W-:Y:S01]  /*0000*/  LDC R1, c[0x0][0x37c] ;  /* 0x0000df00ff017b82 */ /* 0x000fe20000000800 */
[----:B------:R-:W0:Y:S07]  /*0010*/  S2R R0, SR_TID.X ;  /* 0x0000000000007919 */ /* 0x000e2e0000002100 */
[----:B------:R-:W0:Y:S01]  /*0020*/  S2UR UR4, SR_CTAID.X ;  /* 0x00000000000479c3 */ /* 0x000e220000002500 */
[----:B------:R-:W1:Y:S07]  /*0030*/  LDCU.64 UR6, c[0x0][0x358] ;  /* 0x00006b00ff0677ac */ /* 0x000e6e0008000a00 */
[----:B------:R-:W0:Y:S08]  /*0040*/  LDC R3, c[0x0][0x360] ;  /* 0x0000d800ff037b82 */ /* 0x000e300000000800 */
[----:B------:R-:W2:Y:S01]  /*0050*/  LDC R6, c[0x0][0x390] ;  /* 0x0000e400ff067b82 */ /* 0x000ea20000000800 */
[----:B0-----:R-:W-:-:S05]  /*0060*/  IMAD R2, R3, UR4, R0 ;  /* 0x0000000403027c24 */ /* 0x001fca000f8e0200 */
[----:B--2---:R-:W-:-:S13]  /*0070*/  ISETP.GE.AND P0, PT, R2, R6, PT ;  /* 0x000000060200720c */ /* 0x004fda0003f06270 */
[----:B------:R-:W0:Y:S02]  /*0080*/  @!P0 LDC.64 R4, c[0x0][0x388] ;  /* 0x0000e200ff048b82 */ /* 0x000e240000000a00 */
[----:B0-----:R-:W-:-:S06]  /*0090*/  @!P0 IMAD.WIDE R4, R2, 0x4, R4 ;  /* 0x0000000402048825 */ /* 0x001fcc00078e0204 */
[----:B-1----:R-:W2:Y:S01]  /*00a0*/  @!P0 LDG.E R4, desc[UR6][R4.64] ;  /* 0x0000000604048981 */ /* 0x002ea2000c1e1900 */
[----:B------:R-:W0:Y:S01]  /*00b0*/  S2UR UR5, SR_CgaCtaId ;  /* 0x00000000000579c3 */ /* 0x000e220000008800 */
[----:B------:R-:W-:Y:S01]  /*00c0*/  UMOV UR4, 0x400 ;  /* 0x0000040000047882 */ /* 0x000fe20000000000 */
[----:B------:R-:W-:Y:S01]  /*00d0*/  ISETP.GT.U32.AND P1, PT, R0, 0x2, PT ;  /* 0x000000020000780c */ /* 0x000fe20003f24070 */
[----:B------:R-:W-:Y:S01]  /*00e0*/  BSSY.RECONVERGENT B0, `(.L_x_0) ;  /* 0x0000018000007945 */ /* 0x000fe20003800200 */
[----:B0-----:R-:W-:-:S06]  /*00f0*/  ULEA UR4, UR5, UR4, 0x18 ;  /* 0x0000000405047291 */ /* 0x001fcc000f8ec0ff */
[----:B------:R-:W-:-:S05]  /*0100*/  LEA R3, R0, UR4, 0x2 ;  /* 0x0000000400037c11 */ /* 0x000fca000f8e10ff */
[----:B--2---:R0:W-:Y:S01]  /*0110*/  @!P0 STS [R3+0xc], R4 ;  /* 0x00000c0403008388 */ /* 0x0041e20000000800 */
[----:B------:R-:W-:Y:S05]  /*0120*/  @P1 BRA `(.L_x_1) ;  /* 0x0000000000281947 */ /* 0x000fea0003800000 */
[----:B------:R-:W-:-:S13]  /*0130*/  ISETP.GE.AND P1, PT, R2, 0x3, PT ;  /* 0x000000030200780c */ /* 0x000fda0003f26270 */
[----:B0-----:R-:W0:Y:S01]  /*0140*/  @P1 LDC.64 R4, c[0x0][0x388] ;  /* 0x0000e200ff041b82 */ /* 0x001e220000000a00 */
[----:B------:R-:W-:-:S07]  /*0150*/  @P1 VIADD R9, R2, 0xfffffffd ;  /* 0xfffffffd02091836 */ /* 0x000fce0000000000 */
[----:B------:R-:W1:Y:S01]  /*0160*/  @!P1 LDC.64 R6, c[0x0][0x388] ;  /* 0x0000e200ff069b82 */ /* 0x000e620000000a00 */
[----:B0-----:R-:W-:-:S06]  /*0170*/  @P1 IMAD.WIDE.U32 R4, R9, 0x4, R4 ;  /* 0x0000000409041825 */ /* 0x001fcc00078e0004 */
[----:B------:R-:W2:Y:S04]  /*0180*/  @P1 LDG.E R4, desc[UR6][R4.64] ;  /* 0x0000000604041981 */ /* 0x000ea8000c1e1900 */
[----:B-1----:R-:W3:Y:S04]  /*0190*/  @!P1 LDG.E R6, desc[UR6][R6.64] ;  /* 0x0000000606069981 */ /* 0x002ee8000c1e1900 */
[----:B--2---:R2:W-:Y:S04]  /*01a0*/  @P1 STS [R3], R4 ;  /* 0x0000000403001388 */ /* 0x0045e80000000800 */
[----:B---3--:R2:W-:Y:S01]  /*01b0*/  @!P1 STS [R3], R6 ;  /* 0x0000000603009388 */ /* 0x0085e20000000800 */
[----:B------:R-:W-:Y:S05]  /*01c0*/  BRA `(.L_x_2) ;  /* 0x0000000000247947 */ /* 0x000fea0003800000 */
.L_x_1:
[----:B------:R-:W-:-:S13]  /*01d0*/  ISETP.GE.U32.AND P1, PT, R0, 0xfd, PT ;  /* 0x000000fd0000780c */ /* 0x000fda0003f26070 */
[----:B------:R-:W-:Y:S05]  /*01e0*/  @!P1 BRA `(.L_x_2) ;  /* 0x00000000001c9947 */ /* 0x000fea0003800000 */
[----:B0-----:R-:W0:Y:S01]  /*01f0*/  LDC.64 R4, c[0x0][0x388] ;  /* 0x0000e200ff047b82 */ /* 0x001e220000000a00 */
[----:B------:R-:W-:-:S05]  /*0200*/  VIADD R7, R2, 0x3 ;  /* 0x0000000302077836 */ /* 0x000fca0000000000 */
[----:B------:R-:W-:-:S13]  /*0210*/  ISETP.GE.AND P1, PT, R7, R6, PT ;  /* 0x000000060700720c */ /* 0x000fda0003f26270 */
[----:B------:R-:W-:-:S04]  /*0220*/  @P1 VIADD R7, R6, 0xffffffff ;  /* 0xffffffff06071836 */ /* 0x000fc80000000000 */
[----:B0-----:R-:W-:-:S06]  /*0230*/  IMAD.WIDE R4, R7, 0x4, R4 ;  /* 0x0000000407047825 */ /* 0x001fcc00078e0204 */
[----:B------:R-:W2:Y:S04]  /*0240*/  LDG.E R4, desc[UR6][R4.64] ;  /* 0x0000000604047981 */ /* 0x000ea8000c1e1900 */
[----:B--2---:R1:W-:Y:S02]  /*0250*/  STS [R3+0x18], R4 ;  /* 0x0000180403007388 */ /* 0x0043e40000000800 */
.L_x_2:
[----:B------:R-:W-:Y:S05]  /*0260*/  BSYNC.RECONVERGENT B0 ;  /* 0x0000000000007941 */ /* 0x000fea0003800200 */
.L_x_0:
[----:B------:R-:W-:Y:S06]  /*0270*/  BAR.SYNC.DEFER_BLOCKING 0x0 ;  /* 0x0000000000007b1d */ /* 0x000fec0000010000 */
[----:B------:R-:W-:Y:S05]  /*0280*/  @P0 EXIT ;  /* 0x000000000000094d */ /* 0x000fea0003800000 */
[----:B------:R-:W3:Y:S01]  /*0290*/  LDS R0, [R3] ;  /* 0x0000000003007984 */ /* 0x000ee20000000800 */
[----:B012---:R-:W-:Y:S01]  /*02a0*/  IMAD.MOV.U32 R4, RZ, RZ, 0x40e00000 ;  /* 0x40e00000ff047424 */ /* 0x007fe200078e00ff */
[----:B------:R-:W-:Y:S02]  /*02b0*/  BSSY.RECONVERGENT B1, `(.L_x_3) ;  /* 0x0000018000017945 */ /* 0x000fe40003800200 */
[----:B------:R-:W0:Y:S04]  /*02c0*/  LDS R5, [R3+0x4] ;  /* 0x0000040003057984 */ /* 0x000e280000000800 */
[----:B------:R-:W1:Y:S04]  /*02d0*/  LDS R7, [R3+0x8] ;  /* 0x0000080003077984 */ /* 0x000e680000000800 */
[----:B------:R-:W2:Y:S04]  /*02e0*/  LDS R9, [R3+0xc] ;  /* 0x00000c0003097984 */ /* 0x000ea80000000800 */
[----:B------:R-:W4:Y:S04]  /*02f0*/  LDS R11, [R3+0x10] ;  /* 0x00001000030b7984 */ /* 0x000f280000000800 */
[----:B------:R-:W5:Y:S04]  /*0300*/  LDS R13, [R3+0x14] ;  /* 0x00001400030d7984 */ /* 0x000f680000000800 */
[----:B------:R2:W5:Y:S01]  /*0310*/  LDS R15, [R3+0x18] ;  /* 0x00001800030f7984 */ /* 0x0005620000000800 */
[----:B---3--:R-:W-:-:S04]  /*0320*/  FADD R0, RZ, R0 ;  /* 0x00000000ff007221 */ /* 0x008fc80000000000 */
[----:B0-----:R-:W-:Y:S01]  /*0330*/  FADD R0, R0, R5 ;  /* 0x0000000500007221 */ /* 0x001fe20000000000 */
[----:B------:R-:W-:-:S03]  /*0340*/  IMAD.MOV.U32 R5, RZ, RZ, 0x3e124925 ;  /* 0x3e124925ff057424 */ /* 0x000fc600078e00ff */
[----:B-1----:R-:W-:Y:S01]  /*0350*/  FADD R0, R0, R7 ;  /* 0x0000000700007221 */ /* 0x002fe20000000000 */
[----:B------:R-:W-:-:S03]  /*0360*/  FFMA R4, R5, -R4, 1 ;  /* 0x3f80000005047423 */ /* 0x000fc60000000804 */
[----:B--2---:R-:W-:Y:S01]  /*0370*/  FADD R0, R0, R9 ;  /* 0x0000000900007221 */ /* 0x004fe20000000000 */
[----:B------:R-:W-:-:S03]  /*0380*/  FFMA R3, R4, R5, 0.14285714924335479736 ;  /* 0x3e12492504037423 */ /* 0x000fc60000000005 */
[----:B----4-:R-:W-:-:S04]  /*0390*/  FADD R0, R0, R11 ;  /* 0x0000000b00007221 */ /* 0x010fc80000000000 */
[----:B-----5:R-:W-:-:S04]  /*03a0*/  FADD R0, R0, R13 ;  /* 0x0000000d00007221 */ /* 0x020fc80000000000 */
[----:B------:R-:W-:-:S04]  /*03b0*/  FADD R0, R0, R15 ;  /* 0x0000000f00007221 */ /* 0x000fc80000000000 */
[----:B------:R-:W0:Y:S01]  /*03c0*/  FCHK P0, R0, 7 ;  /* 0x40e0000000007902 */ /* 0x000e220000000000 */
[----:B------:R-:W-:-:S04]  /*03d0*/  FFMA R4, R0, R3, RZ ;  /* 0x0000000300047223 */ /* 0x000fc800000000ff */
[----:B------:R-:W-:-:S04]  /*03e0*/  FFMA R5, R4, -7, R0 ;  /* 0xc0e0000004057823 */ /* 0x000fc80000000000 */
[----:B------:R-:W-:Y:S01]  /*03f0*/  FFMA R7, R3, R5, R4 ;  /* 0x0000000503077223 */ /* 0x000fe20000000004 */
[----:B0-----:R-:W-:Y:S06]  /*0400*/  @!P0 BRA `(.L_x_4) ;  /* 0x0000000000088947 */ /* 0x001fec0003800000 */
[----:B------:R-:W-:-:S07]  /*0410*/  MOV R4, 0x430 ;  /* 0x0000043000047802 */ /* 0x000fce0000000f00 */
[----:B------:R-:W-:Y:S05]  /*0420*/  CALL.REL.NOINC `($__internal_0_$__cuda_sm3x_div_rn_noftz_f32_slowpath) ;  /* 0x0000000000147944 */ /* 0x000fea0003c00000 */
.L_x_4:
[----:B------:R-:W-:Y:S05]  /*0430*/  BSYNC.RECONVERGENT B1 ;  /* 0x0000000000017941 */ /* 0x000fea0003800200 */
.L_x_3:
[----:B------:R-:W0:Y:S02]  /*0440*/  LDC.64 R4, c[0x0][0x380] ;  /* 0x0000e000ff047b82 */ /* 0x000e240000000a00 */
[----:B0-----:R-:W-:-:S05]  /*0450*/  IMAD.WIDE R2, R2, 0x4, R4 ;  /* 0x0000000402027825 */ /* 0x001fca00078e0204 */
[----:B------:R-:W-:Y:S01]  /*0460*/  STG.E desc[UR6][R2.64], R7 ;  /* 0x0000000702007986 */ /* 0x000fe2000c101906 */
[----:B------:R-:W-:Y:S05]  /*0470*/  EXIT ;  /* 0x000000000000794d */ /* 0x000fea0003800000 */
        .weak           $__internal_0_$__cuda_sm3x_div_rn_noftz_f32_slowpath
        .type           $__internal_0_$__cuda_sm3x_div_rn_noftz_f32_slowpath,@function
        .size           $__internal_0_$__cuda_sm3x_div_rn_noftz_f32_slowpath,(.L_x_33 - $__internal_0_$__cuda_sm3x_div_rn_noftz_f32_slowpath)
$__internal_0_$__cuda_sm3x_div_rn_noftz_f32_slowpath:
[--C-:B------:R-:W-:Y:S01]  /*0480*/  SHF.R.U32.HI R3, RZ, 0x17, R0.reuse ;  /* 0x00000017ff037819 */ /* 0x100fe20000011600 */
[----:B------:R-:W-:Y:S04]  /*0490*/  BSSY.RECONVERGENT B0, `(.L_x_5) ;  /* 0x000005c000007945 */ /* 0x000fe80003800200 */
[----:B------:R-:W-:Y:S01]  /*04a0*/  BSSY.RELIABLE B2, `(.L_x_6) ;  /* 0x000001a000027945 */ /* 0x000fe20003800100 */
[----:B------:R-:W-:Y:S01]  /*04b0*/  IMAD.MOV.U32 R5, RZ, RZ, R0 ;  /* 0x000000ffff057224 */ /* 0x000fe200078e0000 */
[----:B------:R-:W-:-:S04]  /*04c0*/  LOP3.LUT R3, R3, 0xff, RZ, 0xc0, !PT ;  /* 0x000000ff03037812 */ /* 0x000fc800078ec0ff */
[----:B------:R-:W-:-:S04]  /*04d0*/  IADD3 R7, PT, PT, R3, -0x1, RZ ;  /* 0xffffffff03077810 */ /* 0x000fc80007ffe0ff */
[----:B------:R-:W-:-:S13]  /*04e0*/  ISETP.GT.U32.OR P0, PT, R7, 0xfd, !PT ;  /* 0x000000fd0700780c */ /* 0x000fda0007f04470 */
[----:B------:R-:W-:Y:S01]  /*04f0*/  @!P0 IMAD.MOV.U32 R6, RZ, RZ, RZ ;  /* 0x000000ffff068224 */ /* 0x000fe200078e00ff */
[----:B------:R-:W-:Y:S06]  /*0500*/  @!P0 BRA `(.L_x_7) ;  /* 0x00000000004c8947 */ /* 0x000fec0003800000 */
[----:B------:R-:W-:-:S13]  /*0510*/  FSETP.GTU.FTZ.AND P0, PT, |R0|, +INF , PT ;  /* 0x7f8000000000780b */ /* 0x000fda0003f1c200 */
[----:B------:R-:W-:Y:S05]  /*0520*/  @P0 BREAK.RELIABLE B2 ;  /* 0x0000000000020942 */ /* 0x000fea0003800100 */
[----:B------:R-:W-:Y:S05]  /*0530*/  @P0 BRA `(.L_x_8) ;  /* 0x0000000400400947 */ /* 0x000fea0003800000 */
[----:B------:R-:W-:-:S05]  /*0540*/  IMAD.MOV.U32 R6, RZ, RZ, 0x40e00000 ;  /* 0x40e00000ff067424 */ /* 0x000fca00078e00ff */
[----:B------:R-:W-:-:S13]  /*0550*/  LOP3.LUT P0, RZ, R6, 0x7fffffff, R5, 0xc8, !PT ;  /* 0x7fffffff06ff7812 */ /* 0x000fda000780c805 */
[----:B------:R-:W-:Y:S05]  /*0560*/  @!P0 BREAK.RELIABLE B2 ;  /* 0x0000000000028942 */ /* 0x000fea0003800100 */
[----:B------:R-:W-:Y:S05]  /*0570*/  @!P0 BRA `(.L_x_9) ;  /* 0x0000000400288947 */ /* 0x000fea0003800000 */
[----:B------:R-:W-:-:S13]  /*0580*/  LOP3.LUT P0, RZ, R5, 0x7fffffff, RZ, 0xc0, !PT ;  /* 0x7fffffff05ff7812 */ /* 0x000fda000780c0ff */
[----:B------:R-:W-:Y:S05]  /*0590*/  @!P0 BREAK.RELIABLE B2 ;  /* 0x0000000000028942 */ /* 0x000fea0003800100 */
[----:B------:R-:W-:Y:S05]  /*05a0*/  @!P0 BRA `(.L_x_10) ;  /* 0x0000000400148947 */ /* 0x000fea0003800000 */
[----:B------:R-:W-:Y:S02]  /*05b0*/  FSETP.NEU.FTZ.AND P0, PT, |R0|, +INF , PT ;  /* 0x7f8000000000780b */ /* 0x000fe40003f1d200 */
[----:B------:R-:W-:-:S04]  /*05c0*/  LOP3.LUT P1, RZ, R6, 0x7fffffff, RZ, 0xc0, !PT ;  /* 0x7fffffff06ff7812 */ /* 0x000fc8000782c0ff */
[----:B------:R-:W-:-:S13]  /*05d0*/  PLOP3.LUT P0, PT, P0, P1, PT, 0x2f, 0xf2 ;  /* 0x0000000000f2781c */ /* 0x000fda0000702577 */
[----:B------:R-:W-:Y:S05]  /*05e0*/  @P0 BREAK.RELIABLE B2 ;  /* 0x0000000000020942 */ /* 0x000fea0003800100 */
[----:B------:R-:W-:Y:S05]  /*05f0*/  @P0 BRA `(.L_x_11) ;  /* 0x0000000000f40947 */ /* 0x000fea0003800000 */
[----:B------:R-:W-:-:S13]  /*0600*/  ISETP.GE.AND P0, PT, R7, RZ, PT ;  /* 0x000000ff0700720c */ /* 0x000fda0003f06270 */
[----:B------:R-:W-:Y:S01]  /*0610*/  @P0 MOV R6, RZ ;  /* 0x000000ff00060202 */ /* 0x000fe20000000f00 */
[----:B------:R-:W-:Y:S01]  /*0620*/  @!P0 FFMA R5, R0, 1.84467440737095516160e+19, RZ ;  /* 0x5f80000000058823 */ /* 0x000fe200000000ff */
[----:B------:R-:W-:-:S07]  /*0630*/  @!P0 IMAD.MOV.U32 R6, RZ, RZ, -0x40 ;  /* 0xffffffc0ff068424 */ /* 0x000fce00078e00ff */
.L_x_7:
[----:B------:R-:W-:Y:S05]  /*0640*/  BSYNC.RELIABLE B2 ;  /* 0x0000000000027941 */ /* 0x000fea0003800100 */
.L_x_6:
[----:B------:R-:W-:Y:S01]  /*0650*/  UMOV UR4, 0x40e00000 ;  /* 0x40e0000000047882 */ /* 0x000fe20000000000 */
[----:B------:R-:W-:Y:S01]  /*0660*/  VIADD R3, R3, 0xffffff81 ;  /* 0xffffff8103037836 */ /* 0x000fe20000000000 */
[----:B------:R-:W-:Y:S01]  /*0670*/  UIADD3 UR4, UPT, UPT, UR4, -0x1000000, URZ ;  /* 0xff00000004047890 */ /* 0x000fe2000fffe0ff */
[----:B------:R-:W-:Y:S02]  /*0680*/  BSSY.RECONVERGENT B2, `(.L_x_12) ;  /* 0x0000033000027945 */ /* 0x000fe40003800200 */
[----:B------:R-:W-:Y:S01]  /*0690*/  IMAD R0, R3, -0x800000, R5 ;  /* 0xff80000003007824 */ /* 0x000fe200078e0205 */
[----:B------:R-:W-:Y:S02]  /*06a0*/  IADD3 R6, PT, PT, R6, -0x2, R3 ;  /* 0xfffffffe06067810 */ /* 0x000fe40007ffe003 */
[----:B------:R-:W-:-:S03]  /*06b0*/  FADD.FTZ R9, -RZ, -UR4 ;  /* 0x80000004ff097e21 */ /* 0x000fc60008010100 */
[----:B------:R-:W0:Y:S02]  /*06c0*/  MUFU.RCP R7, UR4 ;  /* 0x0000000400077d08 */ /* 0x000e240008001000 */
[----:B0-----:R-:W-:-:S04]  /*06d0*/  FFMA R8, R7, R9, 1 ;  /* 0x3f80000007087423 */ /* 0x001fc80000000009 */
[----:B------:R-:W-:-:S04]  /*06e0*/  FFMA R7, R7, R8, R7 ;  /* 0x0000000807077223 */ /* 0x000fc80000000007 */
[----:B------:R-:W-:-:S04]  /*06f0*/  FFMA R8, R0, R7, RZ ;  /* 0x0000000700087223 */ /* 0x000fc800000000ff */
[----:B------:R-:W-:-:S04]  /*0700*/  FFMA R5, R9, R8, R0 ;  /* 0x0000000809057223 */ /* 0x000fc80000000000 */
[----:B------:R-:W-:-:S04]  /*0710*/  FFMA R8, R7, R5, R8 ;  /* 0x0000000507087223 */ /* 0x000fc80000000008 */
[----:B------:R-:W-:-:S04]  /*0720*/  FFMA R9, R9, R8, R0 ;  /* 0x0000000809097223 */ /* 0x000fc80000000000 */
[----:B------:R-:W-:-:S05]  /*0730*/  FFMA R5, R7, R9, R8 ;  /* 0x0000000907057223 */ /* 0x000fca0000000008 */
[----:B------:R-:W-:-:S04]  /*0740*/  SHF.R.U32.HI R0, RZ, 0x17, R5 ;  /* 0x00000017ff007819 */ /* 0x000fc80000011605 */
[----:B------:R-:W-:-:S05]  /*0750*/  LOP3.LUT R0, R0, 0xff, RZ, 0xc0, !PT ;  /* 0x000000ff00007812 */ /* 0x000fca00078ec0ff */
[----:B------:R-:W-:-:S05]  /*0760*/  IMAD.IADD R10, R0, 0x1, R6 ;  /* 0x00000001000a7824 */ /* 0x000fca00078e0206 */
[----:B------:R-:W-:-:S04]  /*0770*/  IADD3 R0, PT, PT, R10, -0x1, RZ ;  /* 0xffffffff0a007810 */ /* 0x000fc80007ffe0ff */
[----:B------:R-:W-:-:S13]  /*0780*/  ISETP.GE.U32.AND P0, PT, R0, 0xfe, PT ;  /* 0x000000fe0000780c */ /* 0x000fda0003f06070 */
[----:B------:R-:W-:Y:S05]  /*0790*/  @!P0 BRA `(.L_x_13) ;  /* 0x0000000000808947 */ /* 0x000fea0003800000 */
[----:B------:R-:W-:-:S13]  /*07a0*/  ISETP.GT.AND P0, PT, R10, 0xfe, PT ;  /* 0x000000fe0a00780c */ /* 0x000fda0003f04270 */
[----:B------:R-:W-:Y:S05]  /*07b0*/  @P0 BRA `(.L_x_14) ;  /* 0x00000000006c0947 */ /* 0x000fea0003800000 */
[----:B------:R-:W-:-:S13]  /*07c0*/  ISETP.GE.AND P0, PT, R10, 0x1, PT ;  /* 0x000000010a00780c */ /* 0x000fda0003f06270 */
[----:B------:R-:W-:Y:S05]  /*07d0*/  @P0 BRA `(.L_x_15) ;  /* 0x0000000000740947 */ /* 0x000fea0003800000 */
[----:B------:R-:W-:Y:S02]  /*07e0*/  ISETP.GE.AND P0, PT, R10, -0x18, PT ;  /* 0xffffffe80a00780c */ /* 0x000fe40003f06270 */
[----:B------:R-:W-:-:S11]  /*07f0*/  LOP3.LUT R5, R5, 0x80000000, RZ, 0xc0, !PT ;  /* 0x8000000005057812 */ /* 0x000fd600078ec0ff */
[----:B------:R-:W-:Y:S05]  /*0800*/  @!P0 BRA `(.L_x_15) ;  /* 0x0000000000688947 */ /* 0x000fea0003800000 */
[CCC-:B------:R-:W-:Y:S01]  /*0810*/  FFMA.RZ R0, R7.reuse, R9.reuse, R8.reuse ;  /* 0x0000000907007223 */ /* 0x1c0fe2000000c008 */
[C---:B------:R-:W-:Y:S01]  /*0820*/  VIADD R6, R10.reuse, 0x20 ;  /* 0x000000200a067836 */ /* 0x040fe20000000000 */
[C---:B------:R-:W-:Y:S02]  /*0830*/  ISETP.NE.AND P2, PT, R10.reuse, RZ, PT ;  /* 0x000000ff0a00720c */ /* 0x040fe40003f45270 */
[----:B------:R-:W-:Y:S02]  /*0840*/  ISETP.NE.AND P1, PT, R10, RZ, PT ;  /* 0x000000ff0a00720c */ /* 0x000fe40003f25270 */
[----:B------:R-:W-:Y:S01]  /*0850*/  LOP3.LUT R3, R0, 0x7fffff, RZ, 0xc0, !PT ;  /* 0x007fffff00037812 */ /* 0x000fe200078ec0ff */
[CCC-:B------:R-:W-:Y:S01]  /*0860*/  FFMA.RP R0, R7.reuse, R9.reuse, R8.reuse ;  /* 0x0000000907007223 */ /* 0x1c0fe20000008008 */
[----:B------:R-:W-:Y:S01]  /*0870*/  FFMA.RM R7, R7, R9, R8 ;  /* 0x0000000907077223 */ /* 0x000fe20000004008 */
[----:B------:R-:W-:Y:S01]  /*0880*/  IMAD.MOV R8, RZ, RZ, -R10 ;  /* 0x000000ffff087224 */ /* 0x000fe200078e0a0a */
[----:B------:R-:W-:-:S03]  /*0890*/  LOP3.LUT R3, R3, 0x800000, RZ, 0xfc, !PT ;  /* 0x0080000003037812 */ /* 0x000fc600078efcff */
[----:B------:R-:W-:Y:S02]  /*08a0*/  FSETP.NEU.FTZ.AND P0, PT, R0, R7, PT ;  /* 0x000000070000720b */ /* 0x000fe40003f1d000 */
[----:B------:R-:W-:Y:S02]  /*08b0*/  SHF.L.U32 R6, R3, R6, RZ ;  /* 0x0000000603067219 */ /* 0x000fe400000006ff */
[----:B------:R-:W-:Y:S02]  /*08c0*/  SEL R0, R8, RZ, P2 ;  /* 0x000000ff08007207 */ /* 0x000fe40001000000 */
[----:B------:R-:W-:Y:S02]  /*08d0*/  ISETP.NE.AND P1, PT, R6, RZ, P1 ;  /* 0x000000ff0600720c */ /* 0x000fe40000f25270 */
[----:B------:R-:W-:Y:S02]  /*08e0*/  SHF.R.U32.HI R0, RZ, R0, R3 ;  /* 0x00000000ff007219 */ /* 0x000fe40000011603 */
[----:B------:R-:W-:-:S02]  /*08f0*/  PLOP3.LUT P0, PT, P0, P1, PT, 0xf8, 0x8f ;  /* 0x00000000008f781c */ /* 0x000fc40000703f70 */
[----:B------:R-:W-:Y:S02]  /*0900*/  SHF.R.U32.HI R6, RZ, 0x1, R0 ;  /* 0x00000001ff067819 */ /* 0x000fe40000011600 */
[----:B------:R-:W-:-:S04]  /*0910*/  SEL R3, RZ, 0x1, !P0 ;  /* 0x00000001ff037807 */ /* 0x000fc80004000000 */
[----:B------:R-:W-:-:S04]  /*0920*/  LOP3.LUT R3, R3, 0x1, R6, 0xf8, !PT ;  /* 0x0000000103037812 */ /* 0x000fc800078ef806 */
[----:B------:R-:W-:-:S05]  /*0930*/  LOP3.LUT R3, R3, R0, RZ, 0xc0, !PT ;  /* 0x0000000003037212 */ /* 0x000fca00078ec0ff */
[----:B------:R-:W-:-:S05]  /*0940*/  IMAD.IADD R6, R6, 0x1, R3 ;  /* 0x0000000106067824 */ /* 0x000fca00078e0203 */
[----:B------:R-:W-:Y:S01]  /*0950*/  LOP3.LUT R5, R6, R5, RZ, 0xfc, !PT ;  /* 0x0000000506057212 */ /* 0x000fe200078efcff */
[----:B------:R-:W-:Y:S06]  /*0960*/  BRA `(.L_x_15) ;  /* 0x0000000000107947 */ /* 0x000fec0003800000 */
.L_x_14:
[----:B------:R-:W-:-:S04]  /*0970*/  LOP3.LUT R5, R5, 0x80000000, RZ, 0xc0, !PT ;  /* 0x8000000005057812 */ /* 0x000fc800078ec0ff */
[----:B------:R-:W-:Y:S01]  /*0980*/  LOP3.LUT R5, R5, 0x7f800000, RZ, 0xfc, !PT ;  /* 0x7f80000005057812 */ /* 0x000fe200078efcff */
[----:B------:R-:W-:Y:S06]  /*0990*/  BRA `(.L_x_15) ;  /* 0x0000000000047947 */ /* 0x000fec0003800000 */
.L_x_13:
[----:B------:R-:W-:-:S07]  /*09a0*/  LEA R5, R6, R5, 0x17 ;  /* 0x0000000506057211 */ /* 0x000fce00078eb8ff */
.L_x_15:
[----:B------:R-:W-:Y:S05]  /*09b0*/  BSYNC.RECONVERGENT B2 ;  /* 0x0000000000027941 */ /* 0x000fea0003800200 */
.L_x_12:
[----:B------:R-:W-:Y:S05]  /*09c0*/  BRA `(.L_x_16) ;  /* 0x0000000000207947 */ /* 0x000fea0003800000 */
.L_x_11:
[----:B------:R-:W-:-:S04]  /*09d0*/  LOP3.LUT R5, R6, 0x80000000, R5, 0x48, !PT ;  /* 0x8000000006057812 */ /* 0x000fc800078e4805 */
[----:B------:R-:W-:Y:S01]  /*09e0*/  LOP3.LUT R5, R5, 0x7f800000, RZ, 0xfc, !PT ;  /* 0x7f80000005057812 */ /* 0x000fe200078efcff */
[----:B------:R-:W-:Y:S06]  /*09f0*/  BRA `(.L_x_16) ;  /* 0x0000000000147947 */ /* 0x000fec0003800000 */
.L_x_10:
[----:B------:R-:W-:Y:S01]  /*0a00*/  LOP3.LUT R5, R6, 0x80000000, R5, 0x48, !PT ;  /* 0x8000000006057812 */ /* 0x000fe200078e4805 */
[----:B------:R-:W-:Y:S06]  /*0a10*/  BRA `(.L_x_16) ;  /* 0x00000000000c7947 */ /* 0x000fec0003800000 */
.L_x_9:
[----:B------:R-:W0:Y:S01]  /*0a20*/  MUFU.RSQ R5, -QNAN ;  /* 0xffc0000000057908 */ /* 0x000e220000001400 */
[----:B------:R-:W-:Y:S05]  /*0a30*/  BRA `(.L_x_16) ;  /* 0x0000000000047947 */ /* 0x000fea0003800000 */
.L_x_8:
[----:B------:R-:W-:-:S07]  /*0a40*/  FADD.FTZ R5, R0, 7 ;  /* 0x40e0000000057421 */ /* 0x000fce0000010000 */
.L_x_16:
[----:B------:R-:W-:Y:S05]  /*0a50*/  BSYNC.RECONVERGENT B0 ;  /* 0x0000000000007941 */ /* 0x000fea0003800200 */
.L_x_5:
[----:B0-----:R-:W-:Y:S02]  /*0a60*/  IMAD.MOV.U32 R7, RZ, RZ, R5 ;  /* 0x000000ffff077224 */ /* 0x001fe400078e0005 */
[----:B------:R-:W-:-:S04]  /*0a70*/  IMAD.MOV.U32 R5, RZ, RZ, 0x0 ;  /* 0x00000000ff057424 */ /* 0x000fc800078e00ff */
[----:B------:R-:W-:Y:S05]  /*0a80*/  RET.REL.NODEC R4 `(_Z13stencil_tiledPfPKfi) ;  /* 0xfffffff4045c7950 */ /* 0x000fea0003c3ffff */
.L_x_17:
[----:B------:R-:W-:-:S00]  /*0a90*/  BRA `(.L_x_17) ;  /* 0xfffffffc00fc7947 */ /* 0x000fc0000383ffff */
[----:B------:R-:W-:-:S00]  /*0aa0*/  NOP ;  /* 0x0000000000007918 */ /* 0x000fc00000000000 */
        /* <DEDUP_REMOVED lines=13> */
.L_x_33:


//--------------------- .text._Z13stencil_naivePfPKfi --------------------------
	.section	.text._Z13stencil_naivePfPKfi,"ax",@progbits
	.align	128
        .global         _Z13stencil_naivePfPKfi
        .type           _Z13stencil_naivePfPKfi,@function
        .size           _Z13stencil_naivePfPKfi,(.L_x_34 - _Z13stencil_naivePfPKfi)
        .other          _Z13stencil_naivePfPKfi,@"STO_CUDA_ENTRY STV_DEFAULT"
_Z13stencil_naivePfPKfi:
.text._Z13stencil_naivePfPKfi:
[----:B------:R-:W-:Y:S01]  /*0000*/  LDC R1, c[0x0][0x37c] ;  /* 0x0000df00ff017b82 */ /* 0x000fe20000000800 */
[----:B------:R-:W0:Y:S07]  /*0010*/  S2R R2, SR_TID.X ;  /* 0x0000000000027919 */ /* 0x000e2e0000002100 */
[----:B------:R-:W0:Y:S08]  /*0020*/  S2UR UR4, SR_CTAID.X ;  /* 0x00000000000479c3 */ /* 0x000e300000002500 */
[----:B------:R-:W0:Y:S08]  /*0030*/  LDC R3, c[0x0][0x360] ;  /* 0x0000d800ff037b82 */ /* 0x000e300000000800 */
[----:B------:R-:W1:Y:S01]  /*0040*/  LDC R7, c[0x0][0x390] ;  /* 0x0000e400ff077b82 */ /* 0x000e620000000800 */
[----:B0-----:R-:W-:-:S05]  /*0050*/  IMAD R2, R3, UR4, R2 ;  /* 0x0000000403027c24 */ /* 0x001fca000f8e0202 */
[----:B-1----:R-:W-:-:S13]  /*0060*/  ISETP.GE.AND P0, PT, R2, R7, PT ;  /* 0x000000070200720c */ /* 0x002fda0003f06270 */
[----:B------:R-:W-:Y:S05]  /*0070*/  @P0 EXIT ;  /* 0x000000000000094d */ /* 0x000fea0003800000 */
[----:B------:R-:W0:Y:S01]  /*0080*/  LDC.64 R4, c[0x0][0x388] ;  /* 0x0000e200ff047b82 */ /* 0x000e220000000a00 */
[----:B------:R-:W1:Y:S01]  /*0090*/  LDCU.64 UR6, c[0x0][0x358] ;  /* 0x00006b00ff0677ac */ /* 0x000e620008000a00 */
[----:B------:R-:W-:Y:S01]  /*00a0*/  VIADD R3, R7, 0xffffffff ;  /* 0xffffffff07037836 */ /* 0x000fe20000000000 */
[----:B------:R-:W-:-:S04]  /*00b0*/  VIMNMX R0, PT, PT, R2, 0x1, !PT ;  /* 0x0000000102007848 */ /* 0x000fc80007fe0100 */
[--C-:B------:R-:W-:Y:S01]  /*00c0*/  VIADDMNMX.RELU R7, R2, 0xfffffffd, R3.reuse, PT ;  /* 0xfffffffd02077846 */ /* 0x100fe20003801103 */
[----:B------:R-:W-:Y:S01]  /*00d0*/  VIADD R11, R0, 0xffffffff ;  /* 0xffffffff000b7836 */ /* 0x000fe20000000000 */
[C-C-:B------:R-:W-:Y:S02]  /*00e0*/  VIADDMNMX.RELU R9, R2.reuse, 0xfffffffe, R3.reuse, PT ;  /* 0xfffffffe02097846 */ /* 0x140fe40003801103 */
[----:B------:R-:W-:Y:S02]  /*00f0*/  VIMNMX.RELU R13, PT, PT, R3, R2, PT ;  /* 0x00000002030d7248 */ /* 0x000fe40003fe1100 */
[----:B------:R-:W-:Y:S01]  /*0100*/  VIADDMNMX.RELU R15, R2, 0x1, R3, PT ;  /* 0x00000001020f7846 */ /* 0x000fe20003801103 */
[----:B0-----:R-:W-:-:S04]  /*0110*/  IMAD.WIDE.U32 R6, R7, 0x4, R4 ;  /* 0x0000000407067825 */ /* 0x001fc800078e0004 */
[--C-:B------:R-:W-:Y:S01]  /*0120*/  IMAD.WIDE.U32 R8, R9, 0x4, R4.reuse ;  /* 0x0000000409087825 */ /* 0x100fe200078e0004 */
[----:B-1----:R0:W2:Y:S03]  /*0130*/  LDG.E R0, desc[UR6][R6.64] ;  /* 0x0000000606007981 */ /* 0x0020a6000c1e1900 */
[--C-:B------:R-:W-:Y:S02]  /*0140*/  IMAD.WIDE.U32 R10, R11, 0x4, R4.reuse ;  /* 0x000000040b0a7825 */ /* 0x100fe400078e0004 */
[----:B------:R1:W3:Y:S02]  /*0150*/  LDG.E R9, desc[UR6][R8.64] ;  /* 0x0000000608097981 */ /* 0x0002e4000c1e1900 */
[----:B------:R-:W-:Y:S01]  /*0160*/  IMAD.WIDE.U32 R12, R13, 0x4, R4 ;  /* 0x000000040d0c7825 */ /* 0x000fe200078e0004 */
[C---:B------:R-:W-:Y:S01]  /*0170*/  VIADDMNMX.RELU R17, R2.reuse, 0x2, R3, PT ;  /* 0x0000000202117846 */ /* 0x040fe20003801103 */
[----:B------:R-:W4:Y:S02]  /*0180*/  LDG.E R11, desc[UR6][R10.64] ;  /* 0x000000060a0b7981 */ /* 0x000f24000c1e1900 */
[----:B------:R-:W-:Y:S01]  /*0190*/  IMAD.WIDE.U32 R14, R15, 0x4, R4 ;  /* 0x000000040f0e7825 */ /* 0x000fe200078e0004 */
[----:B------:R-:W-:Y:S01]  /*01a0*/  VIADDMNMX.RELU R3, R2, 0x3, R3, PT ;  /* 0x0000000302037846 */ /* 0x000fe20003801103 */
[----:B------:R-:W5:Y:S02]  /*01b0*/  LDG.E R13, desc[UR6][R12.64] ;  /* 0x000000060c0d7981 */ /* 0x000f64000c1e1900 */
[----:B0-----:R-:W-:-:S02]  /*01c0*/  IMAD.WIDE.U32 R6, R17, 0x4, R4 ;  /* 0x0000000411067825 */ /* 0x001fc400078e0004 */
[----:B------:R-:W5:Y:S02]  /*01d0*/  LDG.E R15, desc[UR6][R14.64] ;  /* 0x000000060e0f7981 */ /* 0x000f64000c1e1900 */
[----:B------:R-:W-:Y:S02]  /*01e0*/  IMAD.WIDE.U32 R4, R3, 0x4, R4 ;  /* 0x0000000403047825 */ /* 0x000fe400078e0004 */
[----:B------:R-:W5:Y:S04]  /*01f0*/  LDG.E R7, desc[UR6][R6.64] ;  /* 0x0000000606077981 */ /* 0x000f68000c1e1900 */
[----:B------:R-:W5:Y:S01]  /*0200*/  LDG.E R5, desc[UR6][R4.64] ;  /* 0x0000000604057981 */ /* 0x000f62000c1e1900 */
[----:B------:R-:W-:Y:S02]  /*0210*/  HFMA2 R3, -RZ, RZ, 2.4375, 0 ;  /* 0x40e00000ff037431 */ /* 0x000fe400000001ff */
[----:B-1----:R-:W-:Y:S01]  /*0220*/  IMAD.MOV.U32 R8, RZ, RZ, 0x3e124925 ;  /* 0x3e124925ff087424 */ /* 0x002fe200078e00ff */
[----:B------:R-:W-:Y:S03]  /*0230*/  BSSY.RECONVERGENT B1, `(.L_x_18) ;  /* 0x0000011000017945 */ /* 0x000fe60003800200 */
[----:B------:R-:W-:-:S04]  /*0240*/  FFMA R3, R8, -R3, 1 ;  /* 0x3f80000008037423 */ /* 0x000fc80000000803 */
[----:B------:R-:W-:Y:S01]  /*0250*/  FFMA R3, R3, R8, 0.14285714924335479736 ;  /* 0x3e12492503037423 */ /* 0x000fe20000000008 */
[----:B--2---:R-:W-:-:S04]  /*0260*/  FADD R0, RZ, R0 ;  /* 0x00000000ff007221 */ /* 0x004fc80000000000 */
[----:B---3--:R-:W-:-:S04]  /*0270*/  FADD R0, R0, R9 ;  /* 0x0000000900007221 */ /* 0x008fc80000000000 */
[----:B----4-:R-:W-:-:S04]  /*0280*/  FADD R0, R0, R11 ;  /* 0x0000000b00007221 */ /* 0x010fc80000000000 */
[----:B-----5:R-:W-:-:S04]  /*0290*/  FADD R0, R0, R13 ;  /* 0x0000000d00007221 */ /* 0x020fc80000000000 */
[----:B------:R-:W-:-:S04]  /*02a0*/  FADD R0, R0, R15 ;  /* 0x0000000f00007221 */ /* 0x000fc80000000000 */
[----:B------:R-:W-:-:S04]  /*02b0*/  FADD R0, R0, R7 ;  /* 0x0000000700007221 */ /* 0x000fc80000000000 */
[----:B------:R-:W-:-:S04]  /*02c0*/  FADD R0, R0, R5 ;  /* 0x0000000500007221 */ /* 0x000fc80000000000 */
[----:B------:R-:W0:Y:S01]  /*02d0*/  FCHK P0, R0, 7 ;  /* 0x40e0000000007902 */ /* 0x000e220000000000 */
[----:B------:R-:W-:-:S04]  /*02e0*/  FFMA R4, R0, R3, RZ ;  /* 0x0000000300047223 */ /* 0x000fc800000000ff */
[----:B------:R-:W-:-:S04]  /*02f0*/  FFMA R5, R4, -7, R0 ;  /* 0xc0e0000004057823 */ /* 0x000fc80000000000 */
[----:B------:R-:W-:Y:S01]  /*0300*/  FFMA R7, R3, R5, R4 ;  /* 0x0000000503077223 */ /* 0x000fe20000000004 */
[----:B0-----:R-:W-:Y:S06]  /*0310*/  @!P0 BRA `(.L_x_19) ;  /* 0x0000000000088947 */ /* 0x001fec0003800000 */
[----:B------:R-:W-:-:S07]  /*0320*/  MOV R4, 0x340 ;  /* 0x0000034000047802 */ /* 0x000fce0000000f00 */
[----:B------:R-:W-:Y:S05]  /*0330*/  CALL.REL.NOINC `($__internal_1_$__cuda_sm3x_div_rn_noftz_f32_slowpath) ;  /* 0x0000000000147944 */ /* 0x000fea0003c00000 */
.L_x_19:
[----:B------:R-:W-:Y:S05]  /*0340*/  BSYNC.RECONVERGENT B1 ;  /* 0x0000000000017941 */ /* 0x000fea0003800200 */
.L_x_18:
[----:B------:R-:W0:Y:S02]  /*0350*/  LDC.64 R4, c[0x0][0x380] ;  /* 0x0000e000ff047b82 */ /* 0x000e240000000a00 */
[----:B0-----:R-:W-:-:S05]  /*0360*/  IMAD.WIDE R2, R2, 0x4, R4 ;  /* 0x0000000402027825 */ /* 0x001fca00078e0204 */
[----:B------:R-:W-:Y:S01]  /*0370*/  STG.E desc[UR6][R2.64], R7 ;  /* 0x0000000702007986 */ /* 0x000fe2000c101906 */
[----:B------:R-:W-:Y:S05]  /*0380*/  EXIT ;  /* 0x000000000000794d */ /* 0x000fea0003800000 */
        .weak           $__internal_1_$__cuda_sm3x_div_rn_noftz_f32_slowpath
        .type           $__internal_1_$__cuda_sm3x_div_rn_noftz_f32_slowpath,@function
        .size           $__internal_1_$__cuda_sm3x_div_rn_noftz_f32_slowpath,(.L_x_34 - $__internal_1_$__cuda_sm3x_div_rn_noftz_f32_slowpath)
$__internal_1_$__cuda_sm3x_div_rn_noftz_f32_slowpath:
[--C-:B------:R-:W-:Y:S01]  /*0390*/  SHF.R.U32.HI R3, RZ, 0x17, R0.reuse ;  /* 0x00000017ff037819 */ /* 0x100fe20000011600 */
[----:B------:R-:W-:Y:S04]  /*03a0*/  BSSY.RECONVERGENT B0, `(.L_x_20) ;  /* 0x000005c000007945 */ /* 0x000fe80003800200 */
[----:B------:R-:W-:Y:S01]  /*03b0*/  BSSY.RELIABLE B2, `(.L_x_21) ;  /* 0x000001a000027945 */ /* 0x000fe20003800100 */
[----:B------:R-:W-:Y:S01]  /*03c0*/  IMAD.MOV.U32 R5, RZ, RZ, R0 ;  /* 0x000000ffff057224 */ /* 0x000fe200078e0000 */
[----:B------:R-:W-:-:S05]  /*03d0*/  LOP3.LUT R3, R3, 0xff, RZ, 0xc0, !PT ;  /* 0x000000ff03037812 */ /* 0x000fca00078ec0ff */
[----:B------:R-:W-:-:S05]  /*03e0*/  VIADD R7, R3, 0xffffffff ;  /* 0xffffffff03077836 */ /* 0x000fca0000000000 */
[----:B------:R-:W-:-:S13]  /*03f0*/  ISETP.GT.U32.OR P0, PT, R7, 0xfd, !PT ;  /* 0x000000fd0700780c */ /* 0x000fda0007f04470 */
[----:B------:R-:W-:Y:S01]  /*0400*/  @!P0 IMAD.MOV.U32 R6, RZ, RZ, RZ ;  /* 0x000000ffff068224 */ /* 0x000fe200078e00ff */
[----:B------:R-:W-:Y:S06]  /*0410*/  @!P0 BRA `(.L_x_22) ;  /* 0x00000000004c8947 */ /* 0x000fec0003800000 */
[----:B------:R-:W-:-:S13]  /*0420*/  FSETP.GTU.FTZ.AND P0, PT, |R0|, +INF , PT ;  /* 0x7f8000000000780b */ /* 0x000fda0003f1c200 */
[----:B------:R-:W-:Y:S05]  /*0430*/  @P0 BREAK.RELIABLE B2 ;  /* 0x0000000000020942 */ /* 0x000fea0003800100 */
[----:B------:R-:W-:Y:S05]  /*0440*/  @P0 BRA `(.L_x_23) ;  /* 0x0000000400400947 */ /* 0x000fea0003800000 */
[----:B------:R-:W-:-:S04]  /*0450*/  MOV R6, 0x40e00000 ;  /* 0x40e0000000067802 */ /* 0x000fc80000000f00 */
        /* <DEDUP_REMOVED lines=12> */
[----:B------:R-:W-:Y:S02]  /*0520*/  @P0 IMAD.MOV.U32 R6, RZ, RZ, RZ ;  /* 0x000000ffff060224 */ /* 0x000fe400078e00ff */
[----:B------:R-:W-:Y:S01]  /*0530*/  @!P0 FFMA R5, R0, 1.84467440737095516160e+19, RZ ;  /* 0x5f80000000058823 */ /* 0x000fe200000000ff */
[----:B------:R-:W-:-:S07]  /*0540*/  @!P0 IMAD.MOV.U32 R6, RZ, RZ, -0x40 ;  /* 0xffffffc0ff068424 */ /* 0x000fce00078e00ff */
.L_x_22:
[----:B------:R-:W-:Y:S05]  /*0550*/  BSYNC.RELIABLE B2 ;  /* 0x0000000000027941 */ /* 0x000fea0003800100 */
.L_x_21:
        /* <DEDUP_REMOVED lines=16> */
[----:B------:R-:W-:-:S04]  /*0660*/  LOP3.LUT R0, R0, 0xff, RZ, 0xc0, !PT ;  /* 0x000000ff00007812 */ /* 0x000fc800078ec0ff */
[----:B------:R-:W-:-:S05]  /*0670*/  IADD3 R10, PT, PT, R0, R6, RZ ;  /* 0x00000006000a7210 */ /* 0x000fca0007ffe0ff */
[----:B------:R-:W-:-:S05]  /*0680*/  VIADD R0, R10, 0xffffffff ;  /* 0xffffffff0a007836 */ /* 0x000fca0000000000 */
        /* <DEDUP_REMOVED lines=16> */
[----:B------:R-:W-:Y:S02]  /*0790*/  IADD3 R8, PT, PT, -R10, RZ, RZ ;  /* 0x000000ff0a087210 */ /* 0x000fe40007ffe1ff */
[----:B------:R-:W-:-:S02]  /*07a0*/  LOP3.LUT R3, R3, 0x800000, RZ, 0xfc, !PT ;  /* 0x0080000003037812 */ /* 0x000fc400078efcff */
        /* <DEDUP_REMOVED lines=13> */
.L_x_29:
[----:B------:R-:W-:-:S04]  /*0880*/  LOP3.LUT R5, R5, 0x80000000, RZ, 0xc0, !PT ;  /* 0x8000000005057812 */ /* 0x000fc800078ec0ff */
[----:B------:R-:W-:Y:S01]  /*0890*/  LOP3.LUT R5, R5, 0x7f800000, RZ, 0xfc, !PT ;  /* 0x7f80000005057812 */ /* 0x000fe200078efcff */
[----:B------:R-:W-:Y:S06]  /*08a0*/  BRA `(.L_x_30) ;  /* 0x0000000000047947 */ /* 0x000fec0003800000 */
.L_x_28:
[----:B------:R-:W-:-:S07]  /*08b0*/  IMAD R5, R6, 0x800000, R5 ;  /* 0x0080000006057824 */ /* 0x000fce00078e0205 */
.L_x_30:
[----:B------:R-:W-:Y:S05]  /*08c0*/  BSYNC.RECONVERGENT B2 ;  /* 0x0000000000027941 */ /* 0x000fea0003800200 */
.L_x_27:
[----:B------:R-:W-:Y:S05]  /*08d0*/  BRA `(.L_x_31) ;  /* 0x0000000000207947 */ /* 0x000fea0003800000 */
.L_x_26:
[----:B------:R-:W-:-:S04]  /*08e0*/  LOP3.LUT R5, R6, 0x80000000, R5, 0x48, !PT ;  /* 0x8000000006057812 */ /* 0x000fc800078e4805 */
[----:B------:R-:W-:Y:S01]  /*08f0*/  LOP3.LUT R5, R5, 0x7f800000, RZ, 0xfc, !PT ;  /* 0x7f80000005057812 */ /* 0x000fe200078efcff */
[----:B------:R-:W-:Y:S06]  /*0900*/  BRA `(.L_x_31) ;  /* 0x0000000000147947 */ /* 0x000fec0003800000 */
.L_x_25:
[----:B------:R-:W-:Y:S01]  /*0910*/  LOP3.LUT R5, R6, 0x80000000, R5, 0x48, !PT ;  /* 0x8000000006057812 */ /* 0x000fe200078e4805 */
[----:B------:R-:W-:Y:S06]  /*0920*/  BRA `(.L_x_31) ;  /* 0x00000000000c7947 */ /* 0x000fec0003800000 */
.L_x_24:
[----:B------:R-:W0:Y:S01]  /*0930*/  MUFU.RSQ R5, -QNAN ;  /* 0xffc0000000057908 */ /* 0x000e220000001400 */
[----:B------:R-:W-:Y:S05]  /*0940*/  BRA `(.L_x_31) ;  /* 0x0000000000047947 */ /* 0x000fea0003800000 */
.L_x_23:
[----:B------:R-:W-:-:S07]  /*0950*/  FADD.FTZ R5, R0, 7 ;  /* 0x40e0000000057421 */ /* 0x000fce0000010000 */
.L_x_31:
[----:B------:R-:W-:Y:S05]  /*0960*/  BSYNC.RECONVERGENT B0 ;  /* 0x0000000000007941 */ /* 0x000fea0003800200 */
.L_x_20:
[----:B0-----:R-:W-:Y:S01]  /*0970*/  MOV R7, R5 ;  /* 0x0000000500077202 */ /* 0x001fe20000000f00 */
[----:B------:R-:W-:-:S04]  /*0980*/  IMAD.MOV.U32 R5, RZ, RZ, 0x0 ;  /* 0x00000000ff057424 */ /* 0x000fc800078e00ff */
[----:B------:R-:W-:Y:S05]  /*0990*/  RET.REL.NODEC R4 `(_Z13stencil_naivePfPKfi) ;  /* 0xfffffff404987950 */ /* 0x000fea0003c3ffff */
.L_x_32:
        /* <DEDUP_REMOVED lines=14> */
.L_x_34:


//--------------------- .nv.shared._Z13stencil_tiledPfPKfi --------------------------
	.section	.nv.shared._Z13stencil_tiledPfPKfi,"aw",@nobits
	.sectionflags	@""
	.align	4
.nv.shared._Z13stencil_tiledPfPKfi:
	.zero		2072


//--------------------- .nv.shared.reserved.0     --------------------------
	.section	.nv.shared.reserved.0,"aw",@nobits
	.weak		__nv_reservedSMEM_offset_0_alias
	.size		__nv_reservedSMEM_offset_0_alias, 0, 64
	.other		__nv_reservedSMEM_offset_0_alias,@"STO_CUDA_RESERVED_SHARED STV_DEFAULT"
__nv_reservedSMEM_offset_0_alias:
	.zero		0
	.zero		64


//--------------------- .nv.constant0._Z13stencil_tiledPfPKfi --------------------------
	.section	.nv.constant0._Z13stencil_tiledPfPKfi,"a",@progbits
	.sectionflags	@""
	.align	4
.nv.constant0._Z13stencil_tiledPfPKfi:
	.zero		916


//--------------------- .nv.constant0._Z13stencil_naivePfPKfi --------------------------
	.section	.nv.constant0._Z13stencil_naivePfPKfi,"a",@progbits
	.sectionflags	@""
	.align	4
.nv.constant0._Z13stencil_naivePfPKfi:
	.zero		916


//--------------------- SYMBOLS --------------------------

	.type		.nv.reservedSmem.offset0,@object
	.size		.nv.reservedSmem.offset0,0x4
	.type		.nv.reservedSmem.cap,@object
	.size		.nv.reservedSmem.cap,0x4
